//
// Generated by NVIDIA NVVM Compiler
//
// Compiler Build ID: CL-36424714
// Cuda compilation tools, release 13.0, V13.0.88
// Based on NVVM 20.0.0
//

.version 9.0
.target sm_100
.address_size 64

	// .globl	transpose

.visible .entry transpose(
	.param .u64 .ptr .align 1 transpose_param_0,
	.param .u64 .ptr .align 1 transpose_param_1,
	.param .u32 transpose_param_2,
	.param .u32 transpose_param_3
)
{
	.reg .pred 	%p<4>;
	.reg .b32 	%r<16>;
	.reg .b64 	%rd<9>;

	ld.param.u64 	%rd1, [transpose_param_0];
	ld.param.u64 	%rd2, [transpose_param_1];
	ld.param.u32 	%r3, [transpose_param_2];
	ld.param.u32 	%r5, [transpose_param_3];
	mov.u32 	%r6, %tid.x;
	mov.u32 	%r7, %ctaid.x;
	mov.u32 	%r8, %ntid.x;
	mad.lo.s32 	%r9, %r7, %r8, %r6;
	mov.u32 	%r10, %tid.y;
	mov.u32 	%r11, %ctaid.y;
	mov.u32 	%r12, %ntid.y;
	mad.lo.s32 	%r13, %r11, %r12, %r10;
	mad.lo.s32 	%r1, %r3, %r13, %r9;
	mad.lo.s32 	%r2, %r3, %r9, %r13;
	setp.ge.s32 	%p1, %r9, %r5;
	setp.ge.s32 	%p2, %r13, %r3;
	or.pred  	%p3, %p1, %p2;
	@%p3 bra 	$L__BB0_2;
	cvta.to.global.u64 	%rd3, %rd1;
	cvta.to.global.u64 	%rd4, %rd2;
	mul.wide.s32 	%rd5, %r2, 4;
	add.s64 	%rd6, %rd3, %rd5;
	ld.global.u32 	%r15, [%rd6];
	mul.wide.s32 	%rd7, %r1, 4;
	add.s64 	%rd8, %rd4, %rd7;
	st.global.u32 	[%rd8], %r15;
$L__BB0_2:
	ret;

}


// ===== COMPILED SASS (sm_100) =====

	.target	sm_100

	.elftype	@"ET_EXEC"


//--------------------- .note.nv.tkinfo           --------------------------
	.section	.note.nv.tkinfo,"",@"SHT_NOTE"
	.sectionflags	@"SHF_NOTE_NV_TKINFO"
	.tkinfo
        /*0018*/ 	.word	0x00000002
        /*0030*/ 	.string	""
        /*0030*/ 	.string	"ptxas"
        /*0030*/ 	.string	"Cuda compilation tools, release 13.0, V13.0.88"
        /*0030*/ 	.string	"Build cuda_13.0.r13.0/compiler.36424714_0"
        /*0030*/ 	.string	"-arch sm_100 -m 64 "



//--------------------- .note.nv.cuinfo           --------------------------
	.section	.note.nv.cuinfo,"",@"SHT_NOTE"
	.sectionflags	@"SHF_NOTE_NV_CUINFO"
        /*0018*/ 	.short	0x0002
        /*001a*/ 	.short	0x0064
        /*001c*/ 	.short	0x0082
	.zero		2


//--------------------- .nv.info                  --------------------------
	.section	.nv.info,"",@"SHT_CUDA_INFO"
	.align	4


	//----- nvinfo : EIATTR_REGCOUNT
	.align		4
        /*0000*/ 	.byte	0x04, 0x2f
        /*0002*/ 	.short	(.L_1 - .L_0)
	.align		4
.L_0:
        /*0004*/ 	.word	index@(transpose)
        /*0008*/ 	.word	0x0000000a


	//----- nvinfo : EIATTR_FRAME_SIZE
	.align		4
.L_1:
        /*000c*/ 	.byte	0x04, 0x11
        /*000e*/ 	.short	(.L_3 - .L_2)
	.align		4
.L_2:
        /*0010*/ 	.word	index@(transpose)
        /*0014*/ 	.word	0x00000000


	//----- nvinfo : EIATTR_MIN_STACK_SIZE
	.align		4
.L_3:
        /*0018*/ 	.byte	0x04, 0x12
        /*001a*/ 	.short	(.L_5 - .L_4)
	.align		4
.L_4:
        /*001c*/ 	.word	index@(transpose)
        /*0020*/ 	.word	0x00000000
.L_5:


//--------------------- .nv.compat                --------------------------
	.section	.nv.compat,"",@"SHT_CUDA_COMPAT_INFO"
	.align	4
        /*0000*/ 	.byte	0x02, 0x09, 0x00, 0x00, 0x02, 0x02, 0x01, 0x00, 0x02, 0x05, 0x05, 0x00, 0x03, 0x07, 0x01, 0x01
        /*0010*/ 	.byte	0x02, 0x03, 0x00, 0x00, 0x02, 0x06, 0x01, 0x00, 0x04, 0x0b, 0x08, 0x00, 0x09, 0x00, 0x00, 0x00
        /*0020*/ 	.byte	0x00, 0x00, 0x00, 0x00


//--------------------- .nv.info.transpose        --------------------------
	.section	.nv.info.transpose,"",@"SHT_CUDA_INFO"
	.sectionflags	@""
	.align	4


	//----- nvinfo : EIATTR_CUDA_API_VERSION
	.align		4
        /*0000*/ 	.byte	0x04, 0x37
        /*0002*/ 	.short	(.L_7 - .L_6)
.L_6:
        /*0004*/ 	.word	0x00000082


	//----- nvinfo : EIATTR_KPARAM_INFO
	.align		4
.L_7:
        /*0008*/ 	.byte	0x04, 0x17
        /*000a*/ 	.short	(.L_9 - .L_8)
.L_8:
        /*000c*/ 	.word	0x00000000
        /*0010*/ 	.short	0x0003
        /*0012*/ 	.short	0x0014
        /*0014*/ 	.byte	0x00, 0xf0, 0x11, 0x00


	//----- nvinfo : EIATTR_KPARAM_INFO
	.align		4
.L_9:
        /*0018*/ 	.byte	0x04, 0x17
        /*001a*/ 	.short	(.L_11 - .L_10)
.L_10:
        /*001c*/ 	.word	0x00000000
        /*0020*/ 	.short	0x0002
        /*0022*/ 	.short	0x0010
        /*0024*/ 	.byte	0x00, 0xf0, 0x11, 0x00


	//----- nvinfo : EIATTR_KPARAM_INFO
	.align		4
.L_11:
        /*0028*/ 	.byte	0x04, 0x17
        /*002a*/ 	.short	(.L_13 - .L_12)
.L_12:
        /*002c*/ 	.word	0x00000000
        /*0030*/ 	.short	0x0001
        /*0032*/ 	.short	0x0008
        /*0034*/ 	.byte	0x00, 0xf5, 0x21, 0x00


	//----- nvinfo : EIATTR_KPARAM_INFO
	.align		4
.L_13:
        /*0038*/ 	.byte	0x04, 0x17
        /*003a*/ 	.short	(.L_15 - .L_14)
.L_14:
        /*003c*/ 	.word	0x00000000
        /*0040*/ 	.short	0x0000
        /*0042*/ 	.short	0x0000
        /*0044*/ 	.byte	0x00, 0xf5, 0x21, 0x00


	//----- nvinfo : EIATTR_SPARSE_MMA_MASK
	.align		4
.L_15:
        /*0048*/ 	.byte	0x03, 0x50
        /*004a*/ 	.short	0x0000


	//----- nvinfo : EIATTR_MAXREG_COUNT
	.align		4
        /*004c*/ 	.byte	0x03, 0x1b
        /*004e*/ 	.short	0x00ff


	//----- nvinfo : EIATTR_MERCURY_ISA_VERSION
	.align		4
        /*0050*/ 	.byte	0x03, 0x5f
        /*0052*/ 	.short	0x0101


	//----- nvinfo : EIATTR_VRC_CTA_INIT_COUNT
	.align		4
        /*0054*/ 	.byte	0x02, 0x4a
	.zero		1
	.zero		1


	//----- nvinfo : EIATTR_EXIT_INSTR_OFFSETS
	.align		4
        /*0058*/ 	.byte	0x04, 0x1c
        /*005a*/ 	.short	(.L_17 - .L_16)


	//   ....[0]....
.L_16:
        /*005c*/ 	.word	0x000000e0


	//   ....[1]....
        /*0060*/ 	.word	0x00000160


	//----- nvinfo : EIATTR_CBANK_PARAM_SIZE
	.align		4
.L_17:
        /*0064*/ 	.byte	0x03, 0x19
        /*0066*/ 	.short	0x0018


	//----- nvinfo : EIATTR_PARAM_CBANK
	.align		4
        /*0068*/ 	.byte	0x04, 0x0a
        /*006a*/ 	.short	(.L_19 - .L_18)
	.align		4
.L_18:
        /*006c*/ 	.word	index@(.nv.constant0.transpose)
        /*0070*/ 	.short	0x0380
        /*0072*/ 	.short	0x0018


	//----- nvinfo : EIATTR_SW_WAR
	.align		4
.L_19:
        /*0074*/ 	.byte	0x04, 0x36
        /*0076*/ 	.short	(.L_21 - .L_20)
.L_20:
        /*0078*/ 	.word	0x00000008
.L_21:


//--------------------- .nv.callgraph             --------------------------
	.section	.nv.callgraph,"",@"SHT_CUDA_CALLGRAPH"
	.align	4
	.sectionentsize	8
	.align		4
        /*0000*/ 	.word	0x00000000
	.align		4
        /*0004*/ 	.word	0xffffffff
	.align		4
        /*0008*/ 	.word	0x00000000
	.align		4
        /*000c*/ 	.word	0xfffffffe
	.align		4
        /*0010*/ 	.word	0x00000000
	.align		4
        /*0014*/ 	.word	0xfffffffd
	.align		4
        /*0018*/ 	.word	0x00000000
	.align		4
        /*001c*/ 	.word	0xfffffffc


//--------------------- .text.transpose           --------------------------
	.section	.text.transpose,"ax",@progbits
	.align	128
        .global         transpose
        .type           transpose,@function
        .size           transpose,(.L_x_1 - transpose)
        .other          transpose,@"STO_CUDA_ENTRY STV_DEFAULT"
transpose:
.text.transpose:
[----:B------:R-:W-:Y:S01]  /*0000*/  LDC R1, c[0x0][0x37c] ;  /* 0x0000df00ff017b82 */ /* 0x000fe20000000800 */
[----:B------:R-:W0:Y:S07]  /*0010*/  S2R R3, SR_TID.Y ;  /* 0x0000000000037919 */ /* 0x000e2e0000002200 */
[----:B------:R-:W1:Y:S01]  /*0020*/  LDC R5, c[0x0][0x360] ;  /* 0x0000d800ff057b82 */ /* 0x000e620000000800 */
[----:B------:R-:W2:Y:S01]  /*0030*/  LDCU.64 UR6, c[0x0][0x390] ;  /* 0x00007200ff0677ac */ /* 0x000ea20008000a00 */
[----:B------:R-:W1:Y:S06]  /*0040*/  S2R R0, SR_TID.X ;  /* 0x0000000000007919 */ /* 0x000e6c0000002100 */
[----:B------:R-:W0:Y:S08]  /*0050*/  S2UR UR5, SR_CTAID.Y ;  /* 0x00000000000579c3 */ /* 0x000e300000002600 */
[----:B------:R-:W0:Y:S08]  /*0060*/  LDC R2, c[0x0][0x364] ;  /* 0x0000d900ff027b82 */ /* 0x000e300000000800 */
[----:B------:R-:W1:Y:S01]  /*0070*/  S2UR UR4, SR_CTAID.X ;  /* 0x00000000000479c3 */ /* 0x000e620000002500 */
[----:B0-----:R-:W-:-:S05]  /*0080*/  IMAD R3, R2, UR5, R3 ;  /* 0x0000000502037c24 */ /* 0x001fca000f8e0203 */
[----:B--2---:R-:W-:Y:S01]  /*0090*/  ISETP.GE.AND P0, PT, R3, UR6, PT ;  /* 0x0000000603007c0c */ /* 0x004fe2000bf06270 */
[----:B-1----:R-:W-:-:S04]  /*00a0*/  IMAD R0, R5, UR4, R0 ;  /* 0x0000000405007c24 */ /* 0x002fc8000f8e0200 */
[----:B------:R-:W-:Y:S01]  /*00b0*/  IMAD R7, R3, UR6, R0 ;  /* 0x0000000603077c24 */ /* 0x000fe2000f8e0200 */
[C---:B------:R-:W-:Y:S01]  /*00c0*/  ISETP.GE.OR P0, PT, R0.reuse, UR7, P0 ;  /* 0x0000000700007c0c */ /* 0x040fe20008706670 */
[----:B------:R-:W-:-:S12]  /*00d0*/  IMAD R5, R0, UR6, R3 ;  /* 0x0000000600057c24 */ /* 0x000fd8000f8e0203 */
[----:B------:R-:W-:Y:S05]  /*00e0*/  @P0 EXIT ;  /* 0x000000000000094d */ /* 0x000fea0003800000 */
[----:B------:R-:W0:Y:S01]  /*00f0*/  LDC.64 R2, c[0x0][0x380] ;  /* 0x0000e000ff027b82 */ /* 0x000e220000000a00 */
[----:B------:R-:W1:Y:S01]  /*0100*/  LDCU.64 UR4, c[0x0][0x358] ;  /* 0x00006b00ff0477ac */ /* 0x000e620008000a00 */
[----:B0-----:R-:W-:-:S06]  /*0110*/  IMAD.WIDE R2, R5, 0x4, R2 ;  /* 0x0000000405027825 */ /* 0x001fcc00078e0202 */
[----:B------:R-:W0:Y:S01]  /*0120*/  LDC.64 R4, c[0x0][0x388] ;  /* 0x0000e200ff047b82 */ /* 0x000e220000000a00 */
[----:B-1----:R-:W2:Y:S01]  /*0130*/  LDG.E R3, desc[UR4][R2.64] ;  /* 0x0000000402037981 */ /* 0x002ea2000c1e1900 */
[----:B0-----:R-:W-:-:S05]  /*0140*/  IMAD.WIDE R4, R7, 0x4, R4 ;  /* 0x0000000407047825 */ /* 0x001fca00078e0204 */
[----:B--2---:R-:W-:Y:S01]  /*0150*/  STG.E desc[UR4][R4.64], R3 ;  /* 0x0000000304007986 */ /* 0x004fe2000c101904 */
[----:B------:R-:W-:Y:S05]  /*0160*/  EXIT ;  /* 0x000000000000794d */ /* 0x000fea0003800000 */
.L_x_0:
[----:B------:R-:W-:-:S00]  /*0170*/  BRA `(.L_x_0) ;  /* 0xfffffffc00fc7947 */ /* 0x000fc0000383ffff */
[----:B------:R-:W-:-:S00]  /*0180*/  NOP ;  /* 0x0000000000007918 */ /* 0x000fc00000000000 */
[----:B------:R-:W-:-:S00]  /*0190*/  NOP ;  /* 0x0000000000007918 */ /* 0x000fc00000000000 */
[----:B------:R-:W-:-:S00]  /*01a0*/  NOP ;  /* 0x0000000000007918 */ /* 0x000fc00000000000 */
[----:B------:R-:W-:-:S00]  /*01b0*/  NOP ;  /* 0x0000000000007918 */ /* 0x000fc00000000000 */
[----:B------:R-:W-:-:S00]  /*01c0*/  NOP ;  /* 0x0000000000007918 */ /* 0x000fc00000000000 */
[----:B------:R-:W-:-:S00]  /*01d0*/  NOP ;  /* 0x0000000000007918 */ /* 0x000fc00000000000 */
[----:B------:R-:W-:-:S00]  /*01e0*/  NOP ;  /* 0x0000000000007918 */ /* 0x000fc00000000000 */
[----:B------:R-:W-:-:S00]  /*01f0*/  NOP ;  /* 0x0000000000007918 */ /* 0x000fc00000000000 */
.L_x_1:


//--------------------- .nv.shared.reserved.0     --------------------------
	.section	.nv.shared.reserved.0,"aw",@nobits
	.weak		__nv_reservedSMEM_offset_0_alias
	.size		__nv_reservedSMEM_offset_0_alias, 0, 64
	.other		__nv_reservedSMEM_offset_0_alias,@"STO_CUDA_RESERVED_SHARED STV_DEFAULT"
__nv_reservedSMEM_offset_0_alias:
	.zero		0
	.zero		64


//--------------------- .nv.constant0.transpose   --------------------------
	.section	.nv.constant0.transpose,"a",@progbits
	.sectionflags	@""
	.align	4
.nv.constant0.transpose:
	.zero		920


//--------------------- SYMBOLS --------------------------

	.type		.nv.reservedSmem.offset0,@object
	.size		.nv.reservedSmem.offset0,0x4
